//
// Generated by NVIDIA NVVM Compiler
//
// Compiler Build ID: CL-36424714
// Cuda compilation tools, release 13.0, V13.0.88
// Based on NVVM 20.0.0
//

.version 9.0
.target sm_100
.address_size 64

	// .globl	_Z6driverPiS_S_
.extern .func  (.param .b64 func_retval0) malloc
(
	.param .b64 malloc_param_0
)
;
.extern .func  (.param .b32 func_retval0) vprintf
(
	.param .b64 vprintf_param_0,
	.param .b64 vprintf_param_1
)
;
.extern .func free
(
	.param .b64 free_param_0
)
;
.global .align 1 .b8 $str[4] = {37, 100, 10};

.visible .entry _Z6driverPiS_S_(
	.param .u64 .ptr .align 1 _Z6driverPiS_S__param_0,
	.param .u64 .ptr .align 1 _Z6driverPiS_S__param_1,
	.param .u64 .ptr .align 1 _Z6driverPiS_S__param_2
)
{
	.local .align 8 .b8 	__local_depot0[8];
	.reg .b64 	%SP;
	.reg .b64 	%SPL;
	.reg .pred 	%p<46>;
	.reg .b32 	%r<188>;
	.reg .b64 	%rd<51>;

	mov.u64 	%SPL, __local_depot0;
	cvta.local.u64 	%SP, %SPL;
	ld.param.u64 	%rd20, [_Z6driverPiS_S__param_0];
	ld.param.u64 	%rd21, [_Z6driverPiS_S__param_1];
	ld.param.u64 	%rd22, [_Z6driverPiS_S__param_2];
	cvta.to.global.u64 	%rd1, %rd20;
	cvta.to.global.u64 	%rd2, %rd22;
	cvta.to.global.u64 	%rd3, %rd21;
	mov.u32 	%r1, %tid.x;
	setp.ne.s32 	%p1, %r1, 0;
	@%p1 bra 	$L__BB0_15;
	ld.global.u32 	%r41, [%rd3];
	mul.wide.s32 	%rd23, %r41, 4;
	{ // callseq 0, 0
	.param .b64 param0;
	st.param.b64 	[param0], %rd23;
	.param .b64 retval0;
	call.uni (retval0), 
	malloc, 
	(
	param0
	);
	ld.param.b64 	%rd50, [retval0];
	} // callseq 0
	ld.global.u32 	%r2, [%rd3];
	setp.lt.s32 	%p2, %r2, 1;
	mov.b32 	%r183, 0;
	@%p2 bra 	$L__BB0_14;
	and.b32  	%r3, %r2, 15;
	setp.lt.u32 	%p3, %r2, 16;
	mov.b32 	%r176, 0;
	mov.u32 	%r183, %r176;
	@%p3 bra 	$L__BB0_5;
	and.b32  	%r176, %r2, 2147483632;
	neg.s32 	%r170, %r176;
	add.s64 	%rd47, %rd1, 32;
	add.s64 	%rd46, %rd50, 32;
	mov.b32 	%r183, 0;
$L__BB0_4:
	.pragma "nounroll";
	ld.global.u32 	%r45, [%rd47+-32];
	and.b32  	%r46, %r45, -2147483647;
	setp.eq.s32 	%p4, %r46, 1;
	selp.u32 	%r47, 1, 0, %p4;
	add.s32 	%r48, %r183, %r47;
	st.u32 	[%rd46+-32], %r48;
	ld.global.u32 	%r49, [%rd47+-28];
	and.b32  	%r50, %r49, -2147483647;
	setp.eq.s32 	%p5, %r50, 1;
	selp.u32 	%r51, 1, 0, %p5;
	add.s32 	%r52, %r48, %r51;
	st.u32 	[%rd46+-28], %r52;
	ld.global.u32 	%r53, [%rd47+-24];
	and.b32  	%r54, %r53, -2147483647;
	setp.eq.s32 	%p6, %r54, 1;
	selp.u32 	%r55, 1, 0, %p6;
	add.s32 	%r56, %r52, %r55;
	st.u32 	[%rd46+-24], %r56;
	ld.global.u32 	%r57, [%rd47+-20];
	and.b32  	%r58, %r57, -2147483647;
	setp.eq.s32 	%p7, %r58, 1;
	selp.u32 	%r59, 1, 0, %p7;
	add.s32 	%r60, %r56, %r59;
	st.u32 	[%rd46+-20], %r60;
	ld.global.u32 	%r61, [%rd47+-16];
	and.b32  	%r62, %r61, -2147483647;
	setp.eq.s32 	%p8, %r62, 1;
	selp.u32 	%r63, 1, 0, %p8;
	add.s32 	%r64, %r60, %r63;
	st.u32 	[%rd46+-16], %r64;
	ld.global.u32 	%r65, [%rd47+-12];
	and.b32  	%r66, %r65, -2147483647;
	setp.eq.s32 	%p9, %r66, 1;
	selp.u32 	%r67, 1, 0, %p9;
	add.s32 	%r68, %r64, %r67;
	st.u32 	[%rd46+-12], %r68;
	ld.global.u32 	%r69, [%rd47+-8];
	and.b32  	%r70, %r69, -2147483647;
	setp.eq.s32 	%p10, %r70, 1;
	selp.u32 	%r71, 1, 0, %p10;
	add.s32 	%r72, %r68, %r71;
	st.u32 	[%rd46+-8], %r72;
	ld.global.u32 	%r73, [%rd47+-4];
	and.b32  	%r74, %r73, -2147483647;
	setp.eq.s32 	%p11, %r74, 1;
	selp.u32 	%r75, 1, 0, %p11;
	add.s32 	%r76, %r72, %r75;
	st.u32 	[%rd46+-4], %r76;
	ld.global.u32 	%r77, [%rd47];
	and.b32  	%r78, %r77, -2147483647;
	setp.eq.s32 	%p12, %r78, 1;
	selp.u32 	%r79, 1, 0, %p12;
	add.s32 	%r80, %r76, %r79;
	st.u32 	[%rd46], %r80;
	ld.global.u32 	%r81, [%rd47+4];
	and.b32  	%r82, %r81, -2147483647;
	setp.eq.s32 	%p13, %r82, 1;
	selp.u32 	%r83, 1, 0, %p13;
	add.s32 	%r84, %r80, %r83;
	st.u32 	[%rd46+4], %r84;
	ld.global.u32 	%r85, [%rd47+8];
	and.b32  	%r86, %r85, -2147483647;
	setp.eq.s32 	%p14, %r86, 1;
	selp.u32 	%r87, 1, 0, %p14;
	add.s32 	%r88, %r84, %r87;
	st.u32 	[%rd46+8], %r88;
	ld.global.u32 	%r89, [%rd47+12];
	and.b32  	%r90, %r89, -2147483647;
	setp.eq.s32 	%p15, %r90, 1;
	selp.u32 	%r91, 1, 0, %p15;
	add.s32 	%r92, %r88, %r91;
	st.u32 	[%rd46+12], %r92;
	ld.global.u32 	%r93, [%rd47+16];
	and.b32  	%r94, %r93, -2147483647;
	setp.eq.s32 	%p16, %r94, 1;
	selp.u32 	%r95, 1, 0, %p16;
	add.s32 	%r96, %r92, %r95;
	st.u32 	[%rd46+16], %r96;
	ld.global.u32 	%r97, [%rd47+20];
	and.b32  	%r98, %r97, -2147483647;
	setp.eq.s32 	%p17, %r98, 1;
	selp.u32 	%r99, 1, 0, %p17;
	add.s32 	%r100, %r96, %r99;
	st.u32 	[%rd46+20], %r100;
	ld.global.u32 	%r101, [%rd47+24];
	and.b32  	%r102, %r101, -2147483647;
	setp.eq.s32 	%p18, %r102, 1;
	selp.u32 	%r103, 1, 0, %p18;
	add.s32 	%r104, %r100, %r103;
	st.u32 	[%rd46+24], %r104;
	ld.global.u32 	%r105, [%rd47+28];
	and.b32  	%r106, %r105, -2147483647;
	setp.eq.s32 	%p19, %r106, 1;
	selp.u32 	%r107, 1, 0, %p19;
	add.s32 	%r183, %r104, %r107;
	st.u32 	[%rd46+28], %r183;
	add.s32 	%r170, %r170, 16;
	add.s64 	%rd47, %rd47, 64;
	add.s64 	%rd46, %rd46, 64;
	setp.ne.s32 	%p20, %r170, 0;
	@%p20 bra 	$L__BB0_4;
$L__BB0_5:
	setp.eq.s32 	%p21, %r3, 0;
	@%p21 bra 	$L__BB0_14;
	and.b32  	%r13, %r2, 7;
	setp.lt.u32 	%p22, %r3, 8;
	@%p22 bra 	$L__BB0_8;
	mul.wide.u32 	%rd25, %r176, 4;
	add.s64 	%rd26, %rd1, %rd25;
	ld.global.u32 	%r109, [%rd26];
	and.b32  	%r110, %r109, -2147483647;
	setp.eq.s32 	%p23, %r110, 1;
	selp.u32 	%r111, 1, 0, %p23;
	add.s32 	%r112, %r183, %r111;
	add.s64 	%rd27, %rd50, %rd25;
	st.u32 	[%rd27], %r112;
	ld.global.u32 	%r113, [%rd26+4];
	and.b32  	%r114, %r113, -2147483647;
	setp.eq.s32 	%p24, %r114, 1;
	selp.u32 	%r115, 1, 0, %p24;
	add.s32 	%r116, %r112, %r115;
	st.u32 	[%rd27+4], %r116;
	ld.global.u32 	%r117, [%rd26+8];
	and.b32  	%r118, %r117, -2147483647;
	setp.eq.s32 	%p25, %r118, 1;
	selp.u32 	%r119, 1, 0, %p25;
	add.s32 	%r120, %r116, %r119;
	st.u32 	[%rd27+8], %r120;
	ld.global.u32 	%r121, [%rd26+12];
	and.b32  	%r122, %r121, -2147483647;
	setp.eq.s32 	%p26, %r122, 1;
	selp.u32 	%r123, 1, 0, %p26;
	add.s32 	%r124, %r120, %r123;
	st.u32 	[%rd27+12], %r124;
	ld.global.u32 	%r125, [%rd26+16];
	and.b32  	%r126, %r125, -2147483647;
	setp.eq.s32 	%p27, %r126, 1;
	selp.u32 	%r127, 1, 0, %p27;
	add.s32 	%r128, %r124, %r127;
	st.u32 	[%rd27+16], %r128;
	ld.global.u32 	%r129, [%rd26+20];
	and.b32  	%r130, %r129, -2147483647;
	setp.eq.s32 	%p28, %r130, 1;
	selp.u32 	%r131, 1, 0, %p28;
	add.s32 	%r132, %r128, %r131;
	st.u32 	[%rd27+20], %r132;
	ld.global.u32 	%r133, [%rd26+24];
	and.b32  	%r134, %r133, -2147483647;
	setp.eq.s32 	%p29, %r134, 1;
	selp.u32 	%r135, 1, 0, %p29;
	add.s32 	%r136, %r132, %r135;
	st.u32 	[%rd27+24], %r136;
	ld.global.u32 	%r137, [%rd26+28];
	and.b32  	%r138, %r137, -2147483647;
	setp.eq.s32 	%p30, %r138, 1;
	selp.u32 	%r139, 1, 0, %p30;
	add.s32 	%r183, %r136, %r139;
	st.u32 	[%rd27+28], %r183;
	add.s32 	%r176, %r176, 8;
$L__BB0_8:
	setp.eq.s32 	%p31, %r13, 0;
	@%p31 bra 	$L__BB0_14;
	and.b32  	%r19, %r2, 3;
	setp.lt.u32 	%p32, %r13, 4;
	@%p32 bra 	$L__BB0_11;
	mul.wide.u32 	%rd28, %r176, 4;
	add.s64 	%rd29, %rd1, %rd28;
	ld.global.u32 	%r141, [%rd29];
	and.b32  	%r142, %r141, -2147483647;
	setp.eq.s32 	%p33, %r142, 1;
	selp.u32 	%r143, 1, 0, %p33;
	add.s32 	%r144, %r183, %r143;
	add.s64 	%rd30, %rd50, %rd28;
	st.u32 	[%rd30], %r144;
	ld.global.u32 	%r145, [%rd29+4];
	and.b32  	%r146, %r145, -2147483647;
	setp.eq.s32 	%p34, %r146, 1;
	selp.u32 	%r147, 1, 0, %p34;
	add.s32 	%r148, %r144, %r147;
	st.u32 	[%rd30+4], %r148;
	ld.global.u32 	%r149, [%rd29+8];
	and.b32  	%r150, %r149, -2147483647;
	setp.eq.s32 	%p35, %r150, 1;
	selp.u32 	%r151, 1, 0, %p35;
	add.s32 	%r152, %r148, %r151;
	st.u32 	[%rd30+8], %r152;
	ld.global.u32 	%r153, [%rd29+12];
	and.b32  	%r154, %r153, -2147483647;
	setp.eq.s32 	%p36, %r154, 1;
	selp.u32 	%r155, 1, 0, %p36;
	add.s32 	%r183, %r152, %r155;
	st.u32 	[%rd30+12], %r183;
	add.s32 	%r176, %r176, 4;
$L__BB0_11:
	setp.eq.s32 	%p37, %r19, 0;
	@%p37 bra 	$L__BB0_14;
	mul.wide.u32 	%rd31, %r176, 4;
	add.s64 	%rd49, %rd50, %rd31;
	add.s64 	%rd48, %rd1, %rd31;
	neg.s32 	%r181, %r19;
$L__BB0_13:
	.pragma "nounroll";
	ld.global.u32 	%r156, [%rd48];
	and.b32  	%r157, %r156, -2147483647;
	setp.eq.s32 	%p38, %r157, 1;
	selp.u32 	%r158, 1, 0, %p38;
	add.s32 	%r183, %r183, %r158;
	st.u32 	[%rd49], %r183;
	add.s64 	%rd49, %rd49, 4;
	add.s64 	%rd48, %rd48, 4;
	add.s32 	%r181, %r181, 1;
	setp.ne.s32 	%p39, %r181, 0;
	@%p39 bra 	$L__BB0_13;
$L__BB0_14:
	st.global.u32 	[%rd2], %r183;
	ld.global.u32 	%r159, [%rd3];
	mul.wide.s32 	%rd32, %r159, 4;
	add.s64 	%rd33, %rd50, %rd32;
	ld.u32 	%r160, [%rd33+-4];
	st.global.u32 	[%rd2], %r160;
$L__BB0_15:
	setp.ne.s32 	%p40, %r1, 0;
	bar.sync 	0;
	@%p40 bra 	$L__BB0_25;
	ld.global.u32 	%r186, [%rd3];
	setp.lt.s32 	%p41, %r186, 2;
	@%p41 bra 	$L__BB0_21;
	mov.b32 	%r185, 1;
$L__BB0_18:
	mul.wide.u32 	%rd34, %r185, 4;
	add.s64 	%rd35, %rd50, %rd34;
	ld.u32 	%r34, [%rd35];
	ld.u32 	%r162, [%rd35+-4];
	setp.eq.s32 	%p42, %r34, %r162;
	@%p42 bra 	$L__BB0_20;
	add.s64 	%rd37, %rd1, %rd34;
	ld.global.u32 	%r163, [%rd37];
	mul.wide.s32 	%rd38, %r34, 4;
	add.s64 	%rd39, %rd1, %rd38;
	st.global.u32 	[%rd39+-4], %r163;
	ld.global.u32 	%r186, [%rd3];
$L__BB0_20:
	add.s32 	%r185, %r185, 1;
	setp.lt.s32 	%p43, %r185, %r186;
	@%p43 bra 	$L__BB0_18;
$L__BB0_21:
	ld.global.u32 	%r164, [%rd2];
	setp.lt.s32 	%p44, %r164, 1;
	@%p44 bra 	$L__BB0_24;
	add.u64 	%rd40, %SP, 0;
	add.u64 	%rd18, %SPL, 0;
	mov.b32 	%r187, 0;
	mov.u64 	%rd43, $str;
$L__BB0_23:
	mul.wide.u32 	%rd41, %r187, 4;
	add.s64 	%rd42, %rd1, %rd41;
	ld.global.u32 	%r166, [%rd42];
	st.local.u32 	[%rd18], %r166;
	cvta.global.u64 	%rd44, %rd43;
	{ // callseq 1, 0
	.param .b64 param0;
	st.param.b64 	[param0], %rd44;
	.param .b64 param1;
	st.param.b64 	[param1], %rd40;
	.param .b32 retval0;
	call.uni (retval0), 
	vprintf, 
	(
	param0, 
	param1
	);
	ld.param.b32 	%r167, [retval0];
	} // callseq 1
	add.s32 	%r187, %r187, 1;
	ld.global.u32 	%r169, [%rd2];
	setp.lt.s32 	%p45, %r187, %r169;
	@%p45 bra 	$L__BB0_23;
$L__BB0_24:
	{ // callseq 2, 0
	.param .b64 param0;
	st.param.b64 	[param0], %rd50;
	call.uni 
	free, 
	(
	param0
	);
	} // callseq 2
$L__BB0_25:
	ret;

}


// ===== COMPILED SASS (sm_100) =====

	.target	sm_100

	.elftype	@"ET_EXEC"


//--------------------- .note.nv.tkinfo           --------------------------
	.section	.note.nv.tkinfo,"",@"SHT_NOTE"
	.sectionflags	@"SHF_NOTE_NV_TKINFO"
	.tkinfo
        /*0018*/ 	.word	0x00000002
        /*0030*/ 	.string	""
        /*0030*/ 	.string	"ptxas"
        /*0030*/ 	.string	"Cuda compilation tools, release 13.0, V13.0.88"
        /*0030*/ 	.string	"Build cuda_13.0.r13.0/compiler.36424714_0"
        /*0030*/ 	.string	"-arch sm_100 -m 64 "



//--------------------- .note.nv.cuinfo           --------------------------
	.section	.note.nv.cuinfo,"",@"SHT_NOTE"
	.sectionflags	@"SHF_NOTE_NV_CUINFO"
        /*0018*/ 	.short	0x0002
        /*001a*/ 	.short	0x0064
        /*001c*/ 	.short	0x0082
	.zero		2


//--------------------- .nv.info                  --------------------------
	.section	.nv.info,"",@"SHT_CUDA_INFO"
	.align	4


	//----- nvinfo : EIATTR_REGCOUNT
	.align		4
        /*0000*/ 	.byte	0x04, 0x2f
        /*0002*/ 	.short	(.L_2 - .L_1)
	.align		4
.L_1:
        /*0004*/ 	.word	index@(_Z6driverPiS_S_)
        /*0008*/ 	.word	0x00000018


	//----- nvinfo : EIATTR_FRAME_SIZE
	.align		4
.L_2:
        /*000c*/ 	.byte	0x04, 0x11
        /*000e*/ 	.short	(.L_4 - .L_3)
	.align		4
.L_3:
        /*0010*/ 	.word	index@(_Z6driverPiS_S_)
        /*0014*/ 	.word	0x00000008


	//----- nvinfo : EIATTR_MIN_STACK_SIZE
	.align		4
.L_4:
        /*0018*/ 	.byte	0x04, 0x12
        /*001a*/ 	.short	(.L_6 - .L_5)
	.align		4
.L_5:
        /*001c*/ 	.word	index@(_Z6driverPiS_S_)
        /*0020*/ 	.word	0x00000008
.L_6:


//--------------------- .nv.compat                --------------------------
	.section	.nv.compat,"",@"SHT_CUDA_COMPAT_INFO"
	.align	4
        /*0000*/ 	.byte	0x02, 0x09, 0x00, 0x00, 0x02, 0x02, 0x01, 0x00, 0x02, 0x05, 0x05, 0x00, 0x03, 0x07, 0x01, 0x01
        /*0010*/ 	.byte	0x02, 0x03, 0x00, 0x00, 0x02, 0x06, 0x01, 0x00, 0x04, 0x0b, 0x08, 0x00, 0x09, 0x00, 0x00, 0x00
        /*0020*/ 	.byte	0x00, 0x00, 0x00, 0x00


//--------------------- .nv.info._Z6driverPiS_S_  --------------------------
	.section	.nv.info._Z6driverPiS_S_,"",@"SHT_CUDA_INFO"
	.sectionflags	@""
	.align	4


	//----- nvinfo : EIATTR_CUDA_API_VERSION
	.align		4
        /*0000*/ 	.byte	0x04, 0x37
        /*0002*/ 	.short	(.L_8 - .L_7)
.L_7:
        /*0004*/ 	.word	0x00000082


	//----- nvinfo : EIATTR_KPARAM_INFO
	.align		4
.L_8:
        /*0008*/ 	.byte	0x04, 0x17
        /*000a*/ 	.short	(.L_10 - .L_9)
.L_9:
        /*000c*/ 	.word	0x00000000
        /*0010*/ 	.short	0x0002
        /*0012*/ 	.short	0x0010
        /*0014*/ 	.byte	0x00, 0xf5, 0x21, 0x00


	//----- nvinfo : EIATTR_KPARAM_INFO
	.align		4
.L_10:
        /*0018*/ 	.byte	0x04, 0x17
        /*001a*/ 	.short	(.L_12 - .L_11)
.L_11:
        /*001c*/ 	.word	0x00000000
        /*0020*/ 	.short	0x0001
        /*0022*/ 	.short	0x0008
        /*0024*/ 	.byte	0x00, 0xf5, 0x21, 0x00


	//----- nvinfo : EIATTR_KPARAM_INFO
	.align		4
.L_12:
        /*0028*/ 	.byte	0x04, 0x17
        /*002a*/ 	.short	(.L_14 - .L_13)
.L_13:
        /*002c*/ 	.word	0x00000000
        /*0030*/ 	.short	0x0000
        /*0032*/ 	.short	0x0000
        /*0034*/ 	.byte	0x00, 0xf5, 0x21, 0x00


	//----- nvinfo : EIATTR_SPARSE_MMA_MASK
	.align		4
.L_14:
        /*0038*/ 	.byte	0x03, 0x50
        /*003a*/ 	.short	0x0000


	//----- nvinfo : EIATTR_MAXREG_COUNT
	.align		4
        /*003c*/ 	.byte	0x03, 0x1b
        /*003e*/ 	.short	0x00ff


	//----- nvinfo : EIATTR_NUM_BARRIERS
	.align		4
        /*0040*/ 	.byte	0x02, 0x4c
        /*0042*/ 	.byte	0x01
	.zero		1


	//----- nvinfo : EIATTR_EXTERNS
	.align		4
        /*0044*/ 	.byte	0x04, 0x0f
        /*0046*/ 	.short	(.L_16 - .L_15)


	//   ....[0]....
	.align		4
.L_15:
        /*0048*/ 	.word	index@(malloc)


	//   ....[1]....
	.align		4
        /*004c*/ 	.word	index@(vprintf)


	//   ....[2]....
	.align		4
        /*0050*/ 	.word	index@(free)


	//----- nvinfo : EIATTR_MERCURY_ISA_VERSION
	.align		4
.L_16:
        /*0054*/ 	.byte	0x03, 0x5f
        /*0056*/ 	.short	0x0101


	//----- nvinfo : EIATTR_VRC_CTA_INIT_COUNT
	.align		4
        /*0058*/ 	.byte	0x02, 0x4a
	.zero		1
	.zero		1


	//----- nvinfo : EIATTR_SYSCALL_OFFSETS
	.align		4
        /*005c*/ 	.byte	0x04, 0x46
        /*005e*/ 	.short	(.L_18 - .L_17)


	//   ....[0]....
.L_17:
        /*0060*/ 	.word	0x00000100


	//   ....[1]....
        /*0064*/ 	.word	0x000013d0


	//   ....[2]....
        /*0068*/ 	.word	0x00001490


	//----- nvinfo : EIATTR_EXIT_INSTR_OFFSETS
	.align		4
.L_18:
        /*006c*/ 	.byte	0x04, 0x1c
        /*006e*/ 	.short	(.L_20 - .L_19)


	//   ....[0]....
.L_19:
        /*0070*/ 	.word	0x00001110


	//   ....[1]....
        /*0074*/ 	.word	0x000014a0


	//----- nvinfo : EIATTR_CRS_STACK_SIZE
	.align		4
.L_20:
        /*0078*/ 	.byte	0x04, 0x1e
        /*007a*/ 	.short	(.L_22 - .L_21)
.L_21:
        /*007c*/ 	.word	0x00000000


	//----- nvinfo : EIATTR_CBANK_PARAM_SIZE
	.align		4
.L_22:
        /*0080*/ 	.byte	0x03, 0x19
        /*0082*/ 	.short	0x0018


	//----- nvinfo : EIATTR_PARAM_CBANK
	.align		4
        /*0084*/ 	.byte	0x04, 0x0a
        /*0086*/ 	.short	(.L_24 - .L_23)
	.align		4
.L_23:
        /*0088*/ 	.word	index@(.nv.constant0._Z6driverPiS_S_)
        /*008c*/ 	.short	0x0380
        /*008e*/ 	.short	0x0018


	//----- nvinfo : EIATTR_SW_WAR
	.align		4
.L_24:
        /*0090*/ 	.byte	0x04, 0x36
        /*0092*/ 	.short	(.L_26 - .L_25)
.L_25:
        /*0094*/ 	.word	0x00000008
.L_26:


//--------------------- .nv.callgraph             --------------------------
	.section	.nv.callgraph,"",@"SHT_CUDA_CALLGRAPH"
	.align	4
	.sectionentsize	8
	.align		4
        /*0000*/ 	.word	0x00000000
	.align		4
        /*0004*/ 	.word	0xffffffff
	.align		4
        /*0008*/ 	.word	index@(_Z6driverPiS_S_)
	.align		4
        /*000c*/ 	.word	index@(free)
	.align		4
        /*0010*/ 	.word	index@(_Z6driverPiS_S_)
	.align		4
        /*0014*/ 	.word	index@(vprintf)
	.align		4
        /*0018*/ 	.word	index@(_Z6driverPiS_S_)
	.align		4
        /*001c*/ 	.word	index@(malloc)
	.align		4
        /*0020*/ 	.word	0x00000000
	.align		4
        /*0024*/ 	.word	0xfffffffe
	.align		4
        /*0028*/ 	.word	0x00000000
	.align		4
        /*002c*/ 	.word	0xfffffffd
	.align		4
        /*0030*/ 	.word	0x00000000
	.align		4
        /*0034*/ 	.word	0xfffffffc


//--------------------- .nv.constant4             --------------------------
	.section	.nv.constant4,"a",@progbits
	.align	8
	.align		8
.nv.constant4:
        /*0000*/ 	.dword	malloc
	.align		8
        /*0008*/ 	.dword	vprintf
	.align		8
        /*0010*/ 	.dword	free
	.align		8
        /*0018*/ 	.dword	$str


//--------------------- .text._Z6driverPiS_S_     --------------------------
	.section	.text._Z6driverPiS_S_,"ax",@progbits
	.align	128
        .global         _Z6driverPiS_S_
        .type           _Z6driverPiS_S_,@function
        .size           _Z6driverPiS_S_,(.L_x_18 - _Z6driverPiS_S_)
        .other          _Z6driverPiS_S_,@"STO_CUDA_ENTRY STV_DEFAULT"
_Z6driverPiS_S_:
.text._Z6driverPiS_S_:
[----:B------:R-:W0:Y:S01]  /*0000*/  LDC R1, c[0x0][0x37c] ;  /* 0x0000df00ff017b82 */ /* 0x000e220000000800 */
[----:B------:R-:W1:Y:S01]  /*0010*/  S2R R19, SR_TID.X ;  /* 0x0000000000137919 */ /* 0x000e620000002100 */
[----:B------:R-:W2:Y:S01]  /*0020*/  LDCU UR4, c[0x0][0x2f8] ;  /* 0x00005f00ff0477ac */ /* 0x000ea20008000800 */
[----:B0-----:R-:W-:Y:S01]  /*0030*/  VIADD R1, R1, 0xfffffff8 ;  /* 0xfffffff801017836 */ /* 0x001fe20000000000 */
[----:B------:R-:W0:Y:S01]  /*0040*/  LDCU UR5, c[0x0][0x2fc] ;  /* 0x00005f80ff0577ac */ /* 0x000e220008000800 */
[----:B------:R-:W3:Y:S03]  /*0050*/  LDCU.64 UR36, c[0x0][0x358] ;  /* 0x00006b00ff2477ac */ /* 0x000ee60008000a00 */
[----:B--2---:R-:W-:-:S05]  /*0060*/  IADD3 R2, P1, PT, R1, UR4, RZ ;  /* 0x0000000401027c10 */ /* 0x004fca000ff3e0ff */
[----:B0-----:R-:W-:Y:S01]  /*0070*/  IMAD.X R18, RZ, RZ, UR5, P1 ;  /* 0x00000005ff127e24 */ /* 0x001fe200088e06ff */
[----:B-1----:R-:W-:-:S13]  /*0080*/  ISETP.NE.AND P0, PT, R19, RZ, PT ;  /* 0x000000ff1300720c */ /* 0x002fda0003f05270 */
[----:B---3--:R-:W-:Y:S05]  /*0090*/  @P0 BRA `(.L_x_0) ;  /* 0x0000001000100947 */ /* 0x008fea0003800000 */
[----:B------:R-:W0:Y:S02]  /*00a0*/  LDC.64 R6, c[0x0][0x388] ;  /* 0x0000e200ff067b82 */ /* 0x000e240000000a00 */
[----:B0-----:R-:W2:Y:S01]  /*00b0*/  LDG.E R4, desc[UR36][R6.64] ;  /* 0x0000002406047981 */ /* 0x001ea2000c1e1900 */
[----:B------:R-:W-:-:S05]  /*00c0*/  MOV R0, 0x0 ;  /* 0x0000000000007802 */ /* 0x000fca0000000f00 */
[----:B------:R0:W1:Y:S02]  /*00d0*/  LDC.64 R8, c[0x4][R0] ;  /* 0x0100000000087b82 */ /* 0x0000640000000a00 */
[----:B012---:R-:W-:-:S07]  /*00e0*/  IMAD.WIDE R4, R4, 0x4, RZ ;  /* 0x0000000404047825 */ /* 0x007fce00078e02ff */
[----:B------:R-:W-:-:S07]  /*00f0*/  LEPC R20, `(.L_x_1) ;  /* 0x000000001014794e */ /* 0x000fce0000000000 */
[----:B------:R-:W-:Y:S05]  /*0100*/  CALL.ABS.NOINC R8 ;  /* 0x0000000008007343 */ /* 0x000fea0003c00000 */
.L_x_1:
[----:B------:R-:W0:Y:S02]  /*0110*/  LDC.64 R6, c[0x0][0x388] ;  /* 0x0000e200ff067b82 */ /* 0x000e240000000a00 */
[----:B0-----:R-:W2:Y:S01]  /*0120*/  LDG.E R10, desc[UR36][R6.64] ;  /* 0x00000024060a7981 */ /* 0x001ea2000c1e1900 */
[----:B------:R-:W-:Y:S02]  /*0130*/  IMAD.MOV.U32 R0, RZ, RZ, RZ ;  /* 0x000000ffff007224 */ /* 0x000fe400078e00ff */
[----:B------:R-:W-:Y:S02]  /*0140*/  IMAD.MOV.U32 R16, RZ, RZ, R4 ;  /* 0x000000ffff107224 */ /* 0x000fe400078e0004 */
[----:B------:R-:W-:Y:S01]  /*0150*/  IMAD.MOV.U32 R17, RZ, RZ, R5 ;  /* 0x000000ffff117224 */ /* 0x000fe200078e0005 */
[----:B--2---:R-:W-:-:S13]  /*0160*/  ISETP.GE.AND P0, PT, R10, 0x1, PT ;  /* 0x000000010a00780c */ /* 0x004fda0003f06270 */
[----:B------:R-:W-:Y:S05]  /*0170*/  @!P0 BRA `(.L_x_2) ;  /* 0x0000000c00c08947 */ /* 0x000fea0003800000 */
[C---:B------:R-:W-:Y:S01]  /*0180*/  ISETP.GE.U32.AND P1, PT, R10.reuse, 0x10, PT ;  /* 0x000000100a00780c */ /* 0x040fe20003f26070 */
[----:B------:R-:W-:Y:S01]  /*0190*/  IMAD.MOV.U32 R3, RZ, RZ, RZ ;  /* 0x000000ffff037224 */ /* 0x000fe200078e00ff */
[----:B------:R-:W-:Y:S01]  /*01a0*/  LOP3.LUT R12, R10, 0xf, RZ, 0xc0, !PT ;  /* 0x0000000f0a0c7812 */ /* 0x000fe200078ec0ff */
[----:B------:R-:W-:-:S03]  /*01b0*/  IMAD.MOV.U32 R0, RZ, RZ, RZ ;  /* 0x000000ffff007224 */ /* 0x000fc600078e00ff */
[----:B------:R-:W-:-:S07]  /*01c0*/  ISETP.NE.AND P0, PT, R12, RZ, PT ;  /* 0x000000ff0c00720c */ /* 0x000fce0003f05270 */
[----:B------:R-:W-:Y:S06]  /*01d0*/  @!P1 BRA `(.L_x_3) ;  /* 0x0000000400d49947 */ /* 0x000fec0003800000 */
[----:B------:R-:W0:Y:S01]  /*01e0*/  LDCU.64 UR4, c[0x0][0x380] ;  /* 0x00007000ff0477ac */ /* 0x000e220008000a00 */
[----:B------:R-:W-:Y:S01]  /*01f0*/  LOP3.LUT R3, R10, 0x7ffffff0, RZ, 0xc0, !PT ;  /* 0x7ffffff00a037812 */ /* 0x000fe200078ec0ff */
[----:B------:R-:W-:Y:S01]  /*0200*/  BSSY.RECONVERGENT B0, `(.L_x_3) ;  /* 0x0000072000007945 */ /* 0x000fe20003800200 */
[----:B------:R-:W-:Y:S01]  /*0210*/  IADD3 R14, P1, PT, R16, 0x20, RZ ;  /* 0x00000020100e7810 */ /* 0x000fe20007f3e0ff */
[----:B------:R-:W-:Y:S02]  /*0220*/  IMAD.MOV.U32 R0, RZ, RZ, RZ ;  /* 0x000000ffff007224 */ /* 0x000fe400078e00ff */
[----:B------:R-:W-:Y:S01]  /*0230*/  IMAD.MOV R11, RZ, RZ, -R3 ;  /* 0x000000ffff0b7224 */ /* 0x000fe200078e0a03 */
[----:B------:R-:W-:Y:S01]  /*0240*/  IADD3.X R15, PT, PT, RZ, R17, RZ, P1, !PT ;  /* 0x00000011ff0f7210 */ /* 0x000fe20000ffe4ff */
[----:B0-----:R-:W-:-:S04]  /*0250*/  UIADD3 UR4, UP0, UPT, UR4, 0x20, URZ ;  /* 0x0000002004047890 */ /* 0x001fc8000ff1e0ff */
[----:B------:R-:W-:Y:S02]  /*0260*/  UIADD3.X UR5, UPT, UPT, URZ, UR5, URZ, UP0, !UPT ;  /* 0x00000005ff057290 */ /* 0x000fe400087fe4ff */
[----:B------:R-:W-:-:S04]  /*0270*/  IMAD.U32 R4, RZ, RZ, UR4 ;  /* 0x00000004ff047e24 */ /* 0x000fc8000f8e00ff */
[----:B------:R-:W-:-:S07]  /*0280*/  IMAD.U32 R5, RZ, RZ, UR5 ;  /* 0x00000005ff057e24 */ /* 0x000fce000f8e00ff */
.L_x_4:
[----:B-1----:R-:W2:Y:S01]  /*0290*/  LDG.E R8, desc[UR36][R4.64+-0x20] ;  /* 0xffffe02404087981 */ /* 0x002ea2000c1e1900 */
[----:B------:R-:W-:Y:S02]  /*02a0*/  VIADD R13, R0, 0x1 ;  /* 0x00000001000d7836 */ /* 0x000fe40000000000 */
[----:B------:R-:W-:Y:S01]  /*02b0*/  IMAD.MOV.U32 R9, RZ, RZ, R15 ;  /* 0x000000ffff097224 */ /* 0x000fe200078e000f */
[----:B--2---:R-:W-:-:S04]  /*02c0*/  LOP3.LUT R8, R8, 0x80000001, RZ, 0xc0, !PT ;  /* 0x8000000108087812 */ /* 0x004fc800078ec0ff */
[----:B------:R-:W-:Y:S01]  /*02d0*/  ISETP.NE.AND P1, PT, R8, 0x1, PT ;  /* 0x000000010800780c */ /* 0x000fe20003f25270 */
[----:B------:R-:W-:-:S12]  /*02e0*/  IMAD.MOV.U32 R8, RZ, RZ, R14 ;  /* 0x000000ffff087224 */ /* 0x000fd800078e000e */
[----:B------:R-:W-:-:S05]  /*02f0*/  @P1 IMAD.MOV R13, RZ, RZ, R0 ;  /* 0x000000ffff0d1224 */ /* 0x000fca00078e0200 */
[----:B------:R0:W-:Y:S04]  /*0300*/  ST.E desc[UR36][R8.64+-0x20], R13 ;  /* 0xffffe00d08007985 */ /* 0x0001e8000c101924 */
[----:B------:R-:W2:Y:S01]  /*0310*/  LDG.E R0, desc[UR36][R4.64+-0x1c] ;  /* 0xffffe42404007981 */ /* 0x000ea2000c1e1900 */
[----:B------:R-:W-:Y:S02]  /*0320*/  IADD3 R15, PT, PT, R13, 0x1, RZ ;  /* 0x000000010d0f7810 */ /* 0x000fe40007ffe0ff */
[----:B--2---:R-:W-:-:S04]  /*0330*/  LOP3.LUT R0, R0, 0x80000001, RZ, 0xc0, !PT ;  /* 0x8000000100007812 */ /* 0x004fc800078ec0ff */
[----:B------:R-:W-:-:S13]  /*0340*/  ISETP.NE.AND P1, PT, R0, 0x1, PT ;  /* 0x000000010000780c */ /* 0x000fda0003f25270 */
[----:B------:R-:W-:-:S05]  /*0350*/  @P1 IMAD.MOV R15, RZ, RZ, R13 ;  /* 0x000000ffff0f1224 */ /* 0x000fca00078e020d */
[----:B------:R1:W-:Y:S04]  /*0360*/  ST.E desc[UR36][R8.64+-0x1c], R15 ;  /* 0xffffe40f08007985 */ /* 0x0003e8000c101924 */
[----:B------:R-:W2:Y:S01]  /*0370*/  LDG.E R0, desc[UR36][R4.64+-0x18] ;  /* 0xffffe82404007981 */ /* 0x000ea2000c1e1900 */
[----:B------:R-:W-:Y:S01]  /*0380*/  VIADD R21, R15, 0x1 ;  /* 0x000000010f157836 */ /* 0x000fe20000000000 */
[----:B--2---:R-:W-:-:S04]  /*0390*/  LOP3.LUT R0, R0, 0x80000001, RZ, 0xc0, !PT ;  /* 0x8000000100007812 */ /* 0x004fc800078ec0ff */
[----:B------:R-:W-:-:S13]  /*03a0*/  ISETP.NE.AND P1, PT, R0, 0x1, PT ;  /* 0x000000010000780c */ /* 0x000fda0003f25270 */
[----:B------:R-:W-:-:S05]  /*03b0*/  @P1 IMAD.MOV R21, RZ, RZ, R15 ;  /* 0x000000ffff151224 */ /* 0x000fca00078e020f */
[----:B------:R2:W-:Y:S04]  /*03c0*/  ST.E desc[UR36][R8.64+-0x18], R21 ;  /* 0xffffe81508007985 */ /* 0x0005e8000c101924 */
[----:B------:R-:W3:Y:S01]  /*03d0*/  LDG.E R0, desc[UR36][R4.64+-0x14] ;  /* 0xffffec2404007981 */ /* 0x000ee2000c1e1900 */
[----:B0-----:R-:W-:Y:S01]  /*03e0*/  VIADD R13, R21, 0x1 ;  /* 0x00000001150d7836 */ /* 0x001fe20000000000 */
[----:B---3--:R-:W-:-:S04]  /*03f0*/  LOP3.LUT R0, R0, 0x80000001, RZ, 0xc0, !PT ;  /* 0x8000000100007812 */ /* 0x008fc800078ec0ff */
[----:B------:R-:W-:-:S13]  /*0400*/  ISETP.NE.AND P1, PT, R0, 0x1, PT ;  /* 0x000000010000780c */ /* 0x000fda0003f25270 */
[----:B------:R-:W-:-:S05]  /*0410*/  @P1 IMAD.MOV R13, RZ, RZ, R21 ;  /* 0x000000ffff0d1224 */ /* 0x000fca00078e0215 */
[----:B------:R0:W-:Y:S04]  /*0420*/  ST.E desc[UR36][R8.64+-0x14], R13 ;  /* 0xffffec0d08007985 */ /* 0x0001e8000c101924 */
[----:B------:R-:W3:Y:S01]  /*0430*/  LDG.E R0, desc[UR36][R4.64+-0x10] ;  /* 0xfffff02404007981 */ /* 0x000ee2000c1e1900 */
[----:B-1----:R-:W-:Y:S01]  /*0440*/  VIADD R15, R13, 0x1 ;  /* 0x000000010d0f7836 */ /* 0x002fe20000000000 */
[----:B---3--:R-:W-:-:S04]  /*0450*/  LOP3.LUT R0, R0, 0x80000001, RZ, 0xc0, !PT ;  /* 0x8000000100007812 */ /* 0x008fc800078ec0ff */
[----:B------:R-:W-:-:S13]  /*0460*/  ISETP.NE.AND P1, PT, R0, 0x1, PT ;  /* 0x000000010000780c */ /* 0x000fda0003f25270 */
[----:B------:R-:W-:-:S05]  /*0470*/  @P1 IMAD.MOV R15, RZ, RZ, R13 ;  /* 0x000000ffff0f1224 */ /* 0x000fca00078e020d */
[----:B------:R1:W-:Y:S04]  /*0480*/  ST.E desc[UR36][R8.64+-0x10], R15 ;  /* 0xfffff00f08007985 */ /* 0x0003e8000c101924 */
[----:B------:R-:W3:Y:S01]  /*0490*/  LDG.E R0, desc[UR36][R4.64+-0xc] ;  /* 0xfffff42404007981 */ /* 0x000ee2000c1e1900 */
[----:B--2---:R-:W-:Y:S02]  /*04a0*/  IADD3 R21, PT, PT, R15, 0x1, RZ ;  /* 0x000000010f157810 */ /* 0x004fe40007ffe0ff */
[----:B---3--:R-:W-:-:S04]  /*04b0*/  LOP3.LUT R0, R0, 0x80000001, RZ, 0xc0, !PT ;  /* 0x8000000100007812 */ /* 0x008fc800078ec0ff */
        /* <DEDUP_REMOVED lines=16> */
[----:B--2---:R-:W-:Y:S01]  /*05c0*/  VIADD R21, R15, 0x1 ;  /* 0x000000010f157836 */ /* 0x004fe20000000000 */
[----:B---3--:R-:W-:-:S04]  /*05d0*/  LOP3.LUT R0, R0, 0x80000001, RZ, 0xc0, !PT ;  /* 0x8000000100007812 */ /* 0x008fc800078ec0ff */
[----:B------:R-:W-:-:S13]  /*05e0*/  ISETP.NE.AND P1, PT, R0, 0x1, PT ;  /* 0x000000010000780c */ /* 0x000fda0003f25270 */
[----:B------:R-:W-:-:S05]  /*05f0*/  @P1 IMAD.MOV R21, RZ, RZ, R15 ;  /* 0x000000ffff151224 */ /* 0x000fca00078e020f */
[----:B------:R2:W-:Y:S04]  /*0600*/  ST.E desc[UR36][R8.64], R21 ;  /* 0x0000001508007985 */ /* 0x0005e8000c101924 */
[----:B------:R-:W3:Y:S01]  /*0610*/  LDG.E R0, desc[UR36][R4.64+0x4] ;  /* 0x0000042404007981 */ /* 0x000ee2000c1e1900 */
[----:B0-----:R-:W-:Y:S02]  /*0620*/  IADD3 R13, PT, PT, R21, 0x1, RZ ;  /* 0x00000001150d7810 */ /* 0x001fe40007ffe0ff */
        /* <DEDUP_REMOVED lines=21> */
[----:B------:R-:W-:Y:S04]  /*0780*/  ST.E desc[UR36][R8.64+0x10], R13 ;  /* 0x0000100d08007985 */ /* 0x000fe8000c101924 */
[----:B------:R-:W3:Y:S01]  /*0790*/  LDG.E R0, desc[UR36][R4.64+0x14] ;  /* 0x0000142404007981 */ /* 0x000ee2000c1e1900 */
[----:B-1----:R-:W-:Y:S02]  /*07a0*/  IADD3 R15, PT, PT, R13, 0x1, RZ ;  /* 0x000000010d0f7810 */ /* 0x002fe40007ffe0ff */
        /* <DEDUP_REMOVED lines=10> */
[----:B------:R2:W3:Y:S01]  /*0850*/  LDG.E R0, desc[UR36][R4.64+0x1c] ;  /* 0x00001c2404007981 */ /* 0x0004e2000c1e1900 */
[----:B------:R-:W-:Y:S01]  /*0860*/  VIADD R11, R11, 0x10 ;  /* 0x000000100b0b7836 */ /* 0x000fe20000000000 */
[----:B------:R-:W-:-:S04]  /*0870*/  IADD3 R14, P3, PT, R8, 0x40, RZ ;  /* 0x00000040080e7810 */ /* 0x000fc80007f7e0ff */
[----:B0-----:R-:W-:Y:S02]  /*0880*/  IADD3.X R15, PT, PT, RZ, R9, RZ, P3, !PT ;  /* 0x00000009ff0f7210 */ /* 0x001fe40001ffe4ff */
[----:B--2---:R-:W-:-:S05]  /*0890*/  IADD3 R4, P2, PT, R4, 0x40, RZ ;  /* 0x0000004004047810 */ /* 0x004fca0007f5e0ff */
[----:B------:R-:W-:Y:S01]  /*08a0*/  IMAD.X R5, RZ, RZ, R5, P2 ;  /* 0x000000ffff057224 */ /* 0x000fe200010e0605 */
[----:B---3--:R-:W-:-:S04]  /*08b0*/  LOP3.LUT R0, R0, 0x80000001, RZ, 0xc0, !PT ;  /* 0x8000000100007812 */ /* 0x008fc800078ec0ff */
[----:B------:R-:W-:Y:S01]  /*08c0*/  ISETP.NE.AND P1, PT, R0, 0x1, PT ;  /* 0x000000010000780c */ /* 0x000fe20003f25270 */
[----:B------:R-:W-:-:S12]  /*08d0*/  VIADD R0, R21, 0x1 ;  /* 0x0000000115007836 */ /* 0x000fd80000000000 */
[----:B------:R-:W-:Y:S01]  /*08e0*/  @P1 IMAD.MOV R0, RZ, RZ, R21 ;  /* 0x000000ffff001224 */ /* 0x000fe200078e0215 */
[----:B------:R-:W-:-:S04]  /*08f0*/  ISETP.NE.AND P1, PT, R11, RZ, PT ;  /* 0x000000ff0b00720c */ /* 0x000fc80003f25270 */
[----:B------:R1:W-:Y:S09]  /*0900*/  ST.E desc[UR36][R8.64+0x1c], R0 ;  /* 0x00001c0008007985 */ /* 0x0003f2000c101924 */
[----:B------:R-:W-:Y:S05]  /*0910*/  @P1 BRA `(.L_x_4) ;  /* 0xfffffff8005c1947 */ /* 0x000fea000383ffff */
[----:B------:R-:W-:Y:S05]  /*0920*/  BSYNC.RECONVERGENT B0 ;  /* 0x0000000000007941 */ /* 0x000fea0003800200 */
.L_x_3:
[----:B------:R-:W-:Y:S04]  /*0930*/  BSSY.RECONVERGENT B0, `(.L_x_2) ;  /* 0x0000074000007945 */ /* 0x000fe80003800200 */
[----:B------:R-:W-:Y:S05]  /*0940*/  @!P0 BRA `(.L_x_5) ;  /* 0x0000000400c88947 */ /* 0x000fea0003800000 */
[----:B------:R-:W-:Y:S02]  /*0950*/  ISETP.GE.U32.AND P1, PT, R12, 0x8, PT ;  /* 0x000000080c00780c */ /* 0x000fe40003f26070 */
[----:B------:R-:W-:-:S04]  /*0960*/  LOP3.LUT R14, R10, 0x7, RZ, 0xc0, !PT ;  /* 0x000000070a0e7812 */ /* 0x000fc800078ec0ff */
[----:B------:R-:W-:-:S07]  /*0970*/  ISETP.NE.AND P0, PT, R14, RZ, PT ;  /* 0x000000ff0e00720c */ /* 0x000fce0003f05270 */
[----:B------:R-:W-:Y:S06]  /*0980*/  @!P1 BRA `(.L_x_6) ;  /* 0x0000000000d09947 */ /* 0x000fec0003800000 */
[----:B------:R-:W0:Y:S02]  /*0990*/  LDC.64 R4, c[0x0][0x380] ;  /* 0x0000e000ff047b82 */ /* 0x000e240000000a00 */
[----:B0-----:R-:W-:-:S05]  /*09a0*/  IMAD.WIDE.U32 R4, R3, 0x4, R4 ;  /* 0x0000000403047825 */ /* 0x001fca00078e0004 */
[----:B-1----:R-:W2:Y:S01]  /*09b0*/  LDG.E R8, desc[UR36][R4.64] ;  /* 0x0000002404087981 */ /* 0x002ea2000c1e1900 */
[----:B------:R-:W-:Y:S01]  /*09c0*/  VIADD R11, R0, 0x1 ;  /* 0x00000001000b7836 */ /* 0x000fe20000000000 */
[----:B--2---:R-:W-:-:S04]  /*09d0*/  LOP3.LUT R8, R8, 0x80000001, RZ, 0xc0, !PT ;  /* 0x8000000108087812 */ /* 0x004fc800078ec0ff */
[----:B------:R-:W-:Y:S01]  /*09e0*/  ISETP.NE.AND P1, PT, R8, 0x1, PT ;  /* 0x000000010800780c */ /* 0x000fe20003f25270 */
[----:B------:R-:W-:-:S12]  /*09f0*/  IMAD.WIDE.U32 R8, R3, 0x4, R16 ;  /* 0x0000000403087825 */ /* 0x000fd800078e0010 */
        /* <DEDUP_REMOVED lines=18> */
[----:B------:R-:W-:-:S05]  /*0b20*/  @P1 IADD3 R11, PT, PT, R15, RZ, RZ ;  /* 0x000000ff0f0b1210 */ /* 0x000fca0007ffe0ff */
[----:B------:R0:W-:Y:S04]  /*0b30*/  ST.E desc[UR36][R8.64+0xc], R11 ;  /* 0x00000c0b08007985 */ /* 0x0001e8000c101924 */
[----:B------:R-:W3:Y:S01]  /*0b40*/  LDG.E R0, desc[UR36][R4.64+0x10] ;  /* 0x0000102404007981 */ /* 0x000ee2000c1e1900 */
[----:B-1----:R-:W-:Y:S01]  /*0b50*/  VIADD R13, R11, 0x1 ;  /* 0x000000010b0d7836 */ /* 0x002fe20000000000 */
[----:B---3--:R-:W-:-:S04]  /*0b60*/  LOP3.LUT R0, R0, 0x80000001, RZ, 0xc0, !PT ;  /* 0x8000000100007812 */ /* 0x008fc800078ec0ff */
[----:B------:R-:W-:-:S13]  /*0b70*/  ISETP.NE.AND P1, PT, R0, 0x1, PT ;  /* 0x000000010000780c */ /* 0x000fda0003f25270 */
[----:B------:R-:W-:-:S05]  /*0b80*/  @P1 IMAD.MOV R13, RZ, RZ, R11 ;  /* 0x000000ffff0d1224 */ /* 0x000fca00078e020b */
[----:B------:R3:W-:Y:S04]  /*0b90*/  ST.E desc[UR36][R8.64+0x10], R13 ;  /* 0x0000100d08007985 */ /* 0x0007e8000c101924 */
[----:B------:R-:W4:Y:S01]  /*0ba0*/  LDG.E R0, desc[UR36][R4.64+0x14] ;  /* 0x0000142404007981 */ /* 0x000f22000c1e1900 */
[----:B--2---:R-:W-:Y:S01]  /*0bb0*/  VIADD R15, R13, 0x1 ;  /* 0x000000010d0f7836 */ /* 0x004fe20000000000 */
[----:B----4-:R-:W-:-:S04]  /*0bc0*/  LOP3.LUT R0, R0, 0x80000001, RZ, 0xc0, !PT ;  /* 0x8000000100007812 */ /* 0x010fc800078ec0ff */
[----:B------:R-:W-:-:S13]  /*0bd0*/  ISETP.NE.AND P1, PT, R0, 0x1, PT ;  /* 0x000000010000780c */ /* 0x000fda0003f25270 */
[----:B------:R-:W-:-:S05]  /*0be0*/  @P1 IMAD.MOV R15, RZ, RZ, R13 ;  /* 0x000000ffff0f1224 */ /* 0x000fca00078e020d */
[----:B------:R3:W-:Y:S04]  /*0bf0*/  ST.E desc[UR36][R8.64+0x14], R15 ;  /* 0x0000140f08007985 */ /* 0x0007e8000c101924 */
[----:B------:R-:W2:Y:S01]  /*0c00*/  LDG.E R0, desc[UR36][R4.64+0x18] ;  /* 0x0000182404007981 */ /* 0x000ea2000c1e1900 */
[----:B0-----:R-:W-:Y:S01]  /*0c10*/  VIADD R11, R15, 0x1 ;  /* 0x000000010f0b7836 */ /* 0x001fe20000000000 */
[----:B--2---:R-:W-:-:S04]  /*0c20*/  LOP3.LUT R0, R0, 0x80000001, RZ, 0xc0, !PT ;  /* 0x8000000100007812 */ /* 0x004fc800078ec0ff */
[----:B------:R-:W-:-:S13]  /*0c30*/  ISETP.NE.AND P1, PT, R0, 0x1, PT ;  /* 0x000000010000780c */ /* 0x000fda0003f25270 */
[----:B------:R-:W-:-:S05]  /*0c40*/  @P1 IMAD.MOV R11, RZ, RZ, R15 ;  /* 0x000000ffff0b1224 */ /* 0x000fca00078e020f */
[----:B------:R3:W-:Y:S04]  /*0c50*/  ST.E desc[UR36][R8.64+0x18], R11 ;  /* 0x0000180b08007985 */ /* 0x0007e8000c101924 */
[----:B------:R-:W2:Y:S01]  /*0c60*/  LDG.E R0, desc[UR36][R4.64+0x1c] ;  /* 0x00001c2404007981 */ /* 0x000ea2000c1e1900 */
[----:B------:R-:W-:Y:S01]  /*0c70*/  VIADD R3, R3, 0x8 ;  /* 0x0000000803037836 */ /* 0x000fe20000000000 */
[----:B--2---:R-:W-:-:S04]  /*0c80*/  LOP3.LUT R0, R0, 0x80000001, RZ, 0xc0, !PT ;  /* 0x8000000100007812 */ /* 0x004fc800078ec0ff */
[----:B------:R-:W-:Y:S01]  /*0c90*/  ISETP.NE.AND P1, PT, R0, 0x1, PT ;  /* 0x000000010000780c */ /* 0x000fe20003f25270 */
[----:B------:R-:W-:-:S12]  /*0ca0*/  VIADD R0, R11, 0x1 ;  /* 0x000000010b007836 */ /* 0x000fd80000000000 */
[----:B------:R-:W-:-:S05]  /*0cb0*/  @P1 IADD3 R0, PT, PT, R11, RZ, RZ ;  /* 0x000000ff0b001210 */ /* 0x000fca0007ffe0ff */
[----:B------:R3:W-:Y:S02]  /*0cc0*/  ST.E desc[UR36][R8.64+0x1c], R0 ;  /* 0x00001c0008007985 */ /* 0x0007e4000c101924 */
.L_x_6:
[----:B------:R-:W-:Y:S05]  /*0cd0*/  @!P0 BRA `(.L_x_5) ;  /* 0x0000000000e48947 */ /* 0x000fea0003800000 */
[----:B------:R-:W-:Y:S02]  /*0ce0*/  ISETP.GE.U32.AND P1, PT, R14, 0x4, PT ;  /* 0x000000040e00780c */ /* 0x000fe40003f26070 */
[----:B------:R-:W-:-:S04]  /*0cf0*/  LOP3.LUT R10, R10, 0x3, RZ, 0xc0, !PT ;  /* 0x000000030a0a7812 */ /* 0x000fc800078ec0ff */
[----:B------:R-:W-:-:S07]  /*0d00*/  ISETP.NE.AND P0, PT, R10, RZ, PT ;  /* 0x000000ff0a00720c */ /* 0x000fce0003f05270 */
[----:B------:R-:W-:Y:S06]  /*0d10*/  @!P1 BRA `(.L_x_7) ;  /* 0x0000000000709947 */ /* 0x000fec0003800000 */
[----:B------:R-:W0:Y:S02]  /*0d20*/  LDC.64 R4, c[0x0][0x380] ;  /* 0x0000e000ff047b82 */ /* 0x000e240000000a00 */
[----:B0-----:R-:W-:-:S05]  /*0d30*/  IMAD.WIDE.U32 R4, R3, 0x4, R4 ;  /* 0x0000000403047825 */ /* 0x001fca00078e0004 */
[----:B-1-3--:R-:W2:Y:S01]  /*0d40*/  LDG.E R8, desc[UR36][R4.64] ;  /* 0x0000002404087981 */ /* 0x00aea2000c1e1900 */
        /* <DEDUP_REMOVED lines=21> */
[----:B------:R-:W-:Y:S02]  /*0ea0*/  ISETP.NE.AND P1, PT, R0, 0x1, PT ;  /* 0x000000010000780c */ /* 0x000fe40003f25270 */
[----:B------:R-:W-:-:S11]  /*0eb0*/  IADD3 R0, PT, PT, R15, 0x1, RZ ;  /* 0x000000010f007810 */ /* 0x000fd60007ffe0ff */
[----:B------:R-:W-:-:S05]  /*0ec0*/  @P1 IMAD.MOV R0, RZ, RZ, R15 ;  /* 0x000000ffff001224 */ /* 0x000fca00078e020f */
[----:B------:R0:W-:Y:S02]  /*0ed0*/  ST.E desc[UR36][R8.64+0xc], R0 ;  /* 0x00000c0008007985 */ /* 0x0001e4000c101924 */
.L_x_7:
[----:B------:R-:W-:Y:S05]  /*0ee0*/  @!P0 BRA `(.L_x_5) ;  /* 0x0000000000608947 */ /* 0x000fea0003800000 */
[----:B01-3--:R-:W0:Y:S01]  /*0ef0*/  LDC.64 R8, c[0x0][0x380] ;  /* 0x0000e000ff087b82 */ /* 0x00be220000000a00 */
[----:B------:R-:W-:-:S04]  /*0f00*/  IMAD.WIDE.U32 R4, R3, 0x4, R16 ;  /* 0x0000000403047825 */ /* 0x000fc800078e0010 */
[----:B------:R-:W-:Y:S02]  /*0f10*/  IMAD.MOV.U32 R11, RZ, RZ, R4 ;  /* 0x000000ffff0b7224 */ /* 0x000fe400078e0004 */
[----:B------:R-:W-:Y:S02]  /*0f20*/  IMAD.MOV.U32 R12, RZ, RZ, R5 ;  /* 0x000000ffff0c7224 */ /* 0x000fe400078e0005 */
[----:B------:R-:W-:Y:S02]  /*0f30*/  IMAD.MOV R10, RZ, RZ, -R10 ;  /* 0x000000ffff0a7224 */ /* 0x000fe400078e0a0a */
[----:B0-----:R-:W-:-:S07]  /*0f40*/  IMAD.WIDE.U32 R8, R3, 0x4, R8 ;  /* 0x0000000403087825 */ /* 0x001fce00078e0008 */
.L_x_8:
[----:B--2---:R-:W-:Y:S01]  /*0f50*/  IMAD.MOV.U32 R4, RZ, RZ, R8 ;  /* 0x000000ffff047224 */ /* 0x004fe200078e0008 */
[----:B------:R-:W-:-:S05]  /*0f60*/  MOV R5, R9 ;  /* 0x0000000900057202 */ /* 0x000fca0000000f00 */
[----:B------:R0:W2:Y:S01]  /*0f70*/  LDG.E R3, desc[UR36][R4.64] ;  /* 0x0000002404037981 */ /* 0x0000a2000c1e1900 */
[----:B------:R-:W-:Y:S01]  /*0f80*/  VIADD R10, R10, 0x1 ;  /* 0x000000010a0a7836 */ /* 0x000fe20000000000 */
[----:B------:R-:W-:-:S05]  /*0f90*/  IADD3 R8, P2, PT, R8, 0x4, RZ ;  /* 0x0000000408087810 */ /* 0x000fca0007f5e0ff */
[----:B------:R-:W-:Y:S02]  /*0fa0*/  IMAD.X R9, RZ, RZ, R9, P2 ;  /* 0x000000ffff097224 */ /* 0x000fe400010e0609 */
[----:B0-----:R-:W-:Y:S01]  /*0fb0*/  IMAD.MOV.U32 R4, RZ, RZ, R11 ;  /* 0x000000ffff047224 */ /* 0x001fe200078e000b */
[----:B------:R-:W-:Y:S01]  /*0fc0*/  IADD3 R11, P1, PT, R11, 0x4, RZ ;  /* 0x000000040b0b7810 */ /* 0x000fe20007f3e0ff */
[----:B------:R-:W-:-:S03]  /*0fd0*/  IMAD.MOV.U32 R5, RZ, RZ, R12 ;  /* 0x000000ffff057224 */ /* 0x000fc600078e000c */
[----:B------:R-:W-:Y:S02]  /*0fe0*/  IADD3.X R12, PT, PT, RZ, R12, RZ, P1, !PT ;  /* 0x0000000cff0c7210 */ /* 0x000fe40000ffe4ff */
[----:B--2---:R-:W-:-:S04]  /*0ff0*/  LOP3.LUT R3, R3, 0x80000001, RZ, 0xc0, !PT ;  /* 0x8000000103037812 */ /* 0x004fc800078ec0ff */
[----:B------:R-:W-:Y:S01]  /*1000*/  ISETP.NE.AND P0, PT, R3, 0x1, PT ;  /* 0x000000010300780c */ /* 0x000fe20003f05270 */
[----:B------:R-:W-:-:S12]  /*1010*/  VIADD R3, R0, 0x1 ;  /* 0x0000000100037836 */ /* 0x000fd80000000000 */
[----:B------:R-:W-:Y:S01]  /*1020*/  @P0 IMAD.MOV R3, RZ, RZ, R0 ;  /* 0x000000ffff030224 */ /* 0x000fe200078e0200 */
[----:B------:R-:W-:-:S03]  /*1030*/  ISETP.NE.AND P0, PT, R10, RZ, PT ;  /* 0x000000ff0a00720c */ /* 0x000fc60003f05270 */
[----:B------:R-:W-:Y:S01]  /*1040*/  IMAD.MOV.U32 R0, RZ, RZ, R3 ;  /* 0x000000ffff007224 */ /* 0x000fe200078e0003 */
[----:B------:R2:W-:Y:S09]  /*1050*/  ST.E desc[UR36][R4.64], R3 ;  /* 0x0000000304007985 */ /* 0x0005f2000c101924 */
[----:B------:R-:W-:Y:S05]  /*1060*/  @P0 BRA `(.L_x_8) ;  /* 0xfffffffc00b80947 */ /* 0x000fea000383ffff */
.L_x_5:
[----:B------:R-:W-:Y:S05]  /*1070*/  BSYNC.RECONVERGENT B0 ;  /* 0x0000000000007941 */ /* 0x000fea0003800200 */
.L_x_2:
[----:B--2---:R-:W2:Y:S02]  /*1080*/  LDC.64 R4, c[0x0][0x390] ;  /* 0x0000e400ff047b82 */ /* 0x004ea40000000a00 */
[----:B--2---:R2:W-:Y:S04]  /*1090*/  STG.E desc[UR36][R4.64], R0 ;  /* 0x0000000004007986 */ /* 0x0045e8000c101924 */
[----:B01-3--:R-:W3:Y:S02]  /*10a0*/  LDG.E R9, desc[UR36][R6.64] ;  /* 0x0000002406097981 */ /* 0x00bee4000c1e1900 */
[----:B---3--:R-:W-:-:S06]  /*10b0*/  IMAD.WIDE R8, R9, 0x4, R16 ;  /* 0x0000000409087825 */ /* 0x008fcc00078e0210 */
[----:B------:R-:W3:Y:S04]  /*10c0*/  LD.E R9, desc[UR36][R8.64+-0x4] ;  /* 0xfffffc2408097980 */ /* 0x000ee8000c101900 */
[----:B---3--:R2:W-:Y:S02]  /*10d0*/  STG.E desc[UR36][R4.64], R9 ;  /* 0x0000000904007986 */ /* 0x0085e4000c101924 */
.L_x_0:
[----:B------:R-:W-:Y:S05]  /*10e0*/  WARPSYNC.ALL ;  /* 0x0000000000007948 */ /* 0x000fea0003800000 */
[----:B------:R-:W-:Y:S01]  /*10f0*/  BAR.SYNC.DEFER_BLOCKING 0x0 ;  /* 0x0000000000007b1d */ /* 0x000fe20000010000 */
[----:B------:R-:W-:-:S13]  /*1100*/  ISETP.NE.AND P0, PT, R19, RZ, PT ;  /* 0x000000ff1300720c */ /* 0x000fda0003f05270 */
[----:B------:R-:W-:Y:S05]  /*1110*/  @P0 EXIT ;  /* 0x000000000000094d */ /* 0x000fea0003800000 */
[----:B--2---:R-:W0:Y:S02]  /*1120*/  LDC.64 R4, c[0x0][0x388] ;  /* 0x0000e200ff047b82 */ /* 0x004e240000000a00 */
[----:B0-----:R-:W2:Y:S02]  /*1130*/  LDG.E R4, desc[UR36][R4.64] ;  /* 0x0000002404047981 */ /* 0x001ea4000c1e1900 */
[----:B--2---:R-:W-:-:S13]  /*1140*/  ISETP.GE.AND P0, PT, R4, 0x2, PT ;  /* 0x000000020400780c */ /* 0x004fda0003f06270 */
[----:B------:R-:W-:Y:S05]  /*1150*/  @!P0 BRA `(.L_x_9) ;  /* 0x0000000000548947 */ /* 0x000fea0003800000 */
[----:B------:R-:W0:Y:S01]  /*1160*/  LDC.64 R8, c[0x0][0x380] ;  /* 0x0000e000ff087b82 */ /* 0x000e220000000a00 */
[----:B------:R-:W-:Y:S01]  /*1170*/  BSSY.RECONVERGENT B0, `(.L_x_9) ;  /* 0x0000013000007945 */ /* 0x000fe20003800200 */
[----:B------:R-:W-:Y:S02]  /*1180*/  IMAD.MOV.U32 R10, RZ, RZ, R4 ;  /* 0x000000ffff0a7224 */ /* 0x000fe400078e0004 */
[----:B------:R-:W-:-:S07]  /*1190*/  IMAD.MOV.U32 R3, RZ, RZ, 0x1 ;  /* 0x00000001ff037424 */ /* 0x000fce00078e00ff */
.L_x_12:
[----:B-1----:R-:W-:-:S05]  /*11a0*/  IMAD.WIDE.U32 R4, R3, 0x4, R16 ;  /* 0x0000000403047825 */ /* 0x002fca00078e0010 */
[----:B------:R-:W2:Y:S04]  /*11b0*/  LD.E R7, desc[UR36][R4.64] ;  /* 0x0000002404077980 */ /* 0x000ea8000c101900 */
[----:B------:R-:W2:Y:S01]  /*11c0*/  LD.E R0, desc[UR36][R4.64+-0x4] ;  /* 0xfffffc2404007980 */ /* 0x000ea2000c101900 */
[----:B------:R-:W-:Y:S01]  /*11d0*/  BSSY.RECONVERGENT B1, `(.L_x_10) ;  /* 0x0000009000017945 */ /* 0x000fe20003800200 */
[----:B--2---:R-:W-:-:S13]  /*11e0*/  ISETP.NE.AND P0, PT, R7, R0, PT ;  /* 0x000000000700720c */ /* 0x004fda0003f05270 */
[----:B------:R-:W-:Y:S05]  /*11f0*/  @!P0 BRA `(.L_x_11) ;  /* 0x0000000000188947 */ /* 0x000fea0003800000 */
[----:B0-----:R-:W-:-:S06]  /*1200*/  IMAD.WIDE.U32 R4, R3, 0x4, R8 ;  /* 0x0000000403047825 */ /* 0x001fcc00078e0008 */
[----:B------:R-:W2:Y:S01]  /*1210*/  LDG.E R5, desc[UR36][R4.64] ;  /* 0x0000002404057981 */ /* 0x000ea2000c1e1900 */
[----:B------:R-:W0:Y:S01]  /*1220*/  LDC.64 R10, c[0x0][0x388] ;  /* 0x0000e200ff0a7b82 */ /* 0x000e220000000a00 */
[----:B------:R-:W-:-:S05]  /*1230*/  IMAD.WIDE R6, R7, 0x4, R8 ;  /* 0x0000000407067825 */ /* 0x000fca00078e0208 */
[----:B--2---:R1:W-:Y:S04]  /*1240*/  STG.E desc[UR36][R6.64+-0x4], R5 ;  /* 0xfffffc0506007986 */ /* 0x0043e8000c101924 */
[----:B0-----:R1:W5:Y:S02]  /*1250*/  LDG.E R10, desc[UR36][R10.64] ;  /* 0x000000240a0a7981 */ /* 0x001364000c1e1900 */
.L_x_11:
[----:B------:R-:W-:Y:S05]  /*1260*/  BSYNC.RECONVERGENT B1 ;  /* 0x0000000000017941 */ /* 0x000fea0003800200 */
.L_x_10:
[----:B------:R-:W-:-:S05]  /*1270*/  VIADD R3, R3, 0x1 ;  /* 0x0000000103037836 */ /* 0x000fca0000000000 */
[----:B-----5:R-:W-:-:S13]  /*1280*/  ISETP.GE.AND P0, PT, R3, R10, PT ;  /* 0x0000000a0300720c */ /* 0x020fda0003f06270 */
[----:B------:R-:W-:Y:S05]  /*1290*/  @!P0 BRA `(.L_x_12) ;  /* 0xfffffffc00c08947 */ /* 0x000fea000383ffff */
[----:B------:R-:W-:Y:S05]  /*12a0*/  BSYNC.RECONVERGENT B0 ;  /* 0x0000000000007941 */ /* 0x000fea0003800200 */
.L_x_9:
[----:B-1----:R-:W1:Y:S02]  /*12b0*/  LDC.64 R4, c[0x0][0x390] ;  /* 0x0000e400ff047b82 */ /* 0x002e640000000a00 */
[----:B-1----:R-:W2:Y:S02]  /*12c0*/  LDG.E R4, desc[UR36][R4.64] ;  /* 0x0000002404047981 */ /* 0x002ea4000c1e1900 */
[----:B--2---:R-:W-:-:S13]  /*12d0*/  ISETP.GE.AND P0, PT, R4, 0x1, PT ;  /* 0x000000010400780c */ /* 0x004fda0003f06270 */
[----:B------:R-:W-:Y:S05]  /*12e0*/  @!P0 BRA `(.L_x_13) ;  /* 0x0000000000548947 */ /* 0x000fea0003800000 */
[----:B------:R-:W-:Y:S01]  /*12f0*/  BSSY.RECONVERGENT B6, `(.L_x_13) ;  /* 0x0000014000067945 */ /* 0x000fe20003800200 */
[----:B------:R-:W-:-:S07]  /*1300*/  IMAD.MOV.U32 R19, RZ, RZ, RZ ;  /* 0x000000ffff137224 */ /* 0x000fce00078e00ff */
.L_x_15:
[----:B0-----:R-:W0:Y:S01]  /*1310*/  LDC.64 R8, c[0x0][0x380] ;  /* 0x0000e000ff087b82 */ /* 0x001e220000000a00 */
[----:B------:R-:W-:Y:S01]  /*1320*/  MOV R0, 0x8 ;  /* 0x0000000800007802 */ /* 0x000fe20000000f00 */
[----:B------:R-:W1:Y:S01]  /*1330*/  LDCU.64 UR4, c[0x4][0x18] ;  /* 0x01000300ff0477ac */ /* 0x000e620008000a00 */
[----:B0-----:R-:W-:-:S06]  /*1340*/  IMAD.WIDE.U32 R8, R19, 0x4, R8 ;  /* 0x0000000413087825 */ /* 0x001fcc00078e0008 */
[----:B------:R-:W2:Y:S01]  /*1350*/  LDG.E R8, desc[UR36][R8.64] ;  /* 0x0000002408087981 */ /* 0x000ea2000c1e1900 */
[----:B------:R0:W3:Y:S01]  /*1360*/  LDC.64 R10, c[0x4][R0] ;  /* 0x01000000000a7b82 */ /* 0x0000e20000000a00 */
[----:B-1----:R-:W-:Y:S01]  /*1370*/  IMAD.U32 R4, RZ, RZ, UR4 ;  /* 0x00000004ff047e24 */ /* 0x002fe2000f8e00ff */
[----:B------:R-:W-:Y:S01]  /*1380*/  MOV R5, UR5 ;  /* 0x0000000500057c02 */ /* 0x000fe20008000f00 */
[----:B------:R-:W-:Y:S02]  /*1390*/  IMAD.MOV.U32 R6, RZ, RZ, R2 ;  /* 0x000000ffff067224 */ /* 0x000fe400078e0002 */
[----:B------:R-:W-:Y:S01]  /*13a0*/  IMAD.MOV.U32 R7, RZ, RZ, R18 ;  /* 0x000000ffff077224 */ /* 0x000fe200078e0012 */
[----:B--23--:R0:W-:Y:S06]  /*13b0*/  STL [R1], R8 ;  /* 0x0000000801007387 */ /* 0x00c1ec0000100800 */
[----:B------:R-:W-:-:S07]  /*13c0*/  LEPC R20, `(.L_x_14) ;  /* 0x000000001014794e */ /* 0x000fce0000000000 */
[----:B0-----:R-:W-:Y:S05]  /*13d0*/  CALL.ABS.NOINC R10 ;  /* 0x000000000a007343 */ /* 0x001fea0003c00000 */
.L_x_14:
[----:B------:R-:W0:Y:S02]  /*13e0*/  LDC.64 R4, c[0x0][0x390] ;  /* 0x0000e400ff047b82 */ /* 0x000e240000000a00 */
[----:B0-----:R-:W2:Y:S01]  /*13f0*/  LDG.E R4, desc[UR36][R4.64] ;  /* 0x0000002404047981 */ /* 0x001ea2000c1e1900 */
[----:B------:R-:W-:-:S05]  /*1400*/  VIADD R19, R19, 0x1 ;  /* 0x0000000113137836 */ /* 0x000fca0000000000 */
[----:B--2---:R-:W-:-:S13]  /*1410*/  ISETP.GE.AND P0, PT, R19, R4, PT ;  /* 0x000000041300720c */ /* 0x004fda0003f06270 */
[----:B------:R-:W-:Y:S05]  /*1420*/  @!P0 BRA `(.L_x_15) ;  /* 0xfffffffc00b88947 */ /* 0x000fea000383ffff */
[----:B------:R-:W-:Y:S05]  /*1430*/  BSYNC.RECONVERGENT B6 ;  /* 0x0000000000067941 */ /* 0x000fea0003800200 */
.L_x_13:
[----:B------:R-:W-:Y:S01]  /*1440*/  MOV R0, 0x10 ;  /* 0x0000001000007802 */ /* 0x000fe20000000f00 */
[----:B------:R-:W-:Y:S02]  /*1450*/  IMAD.MOV.U32 R4, RZ, RZ, R16 ;  /* 0x000000ffff047224 */ /* 0x000fe400078e0010 */
[----:B------:R-:W-:Y:S01]  /*1460*/  IMAD.MOV.U32 R5, RZ, RZ, R17 ;  /* 0x000000ffff057224 */ /* 0x000fe200078e0011 */
[----:B------:R1:W2:Y:S06]  /*1470*/  LDC.64 R2, c[0x4][R0] ;  /* 0x0100000000027b82 */ /* 0x0002ac0000000a00 */
[----:B------:R-:W-:-:S07]  /*1480*/  LEPC R20, `(.L_x_16) ;  /* 0x000000001014794e */ /* 0x000fce0000000000 */
[----:B012---:R-:W-:Y:S05]  /*1490*/  CALL.ABS.NOINC R2 ;  /* 0x0000000002007343 */ /* 0x007fea0003c00000 */
.L_x_16:
[----:B------:R-:W-:Y:S05]  /*14a0*/  EXIT ;  /* 0x000000000000794d */ /* 0x000fea0003800000 */
.L_x_17:
[----:B------:R-:W-:-:S00]  /*14b0*/  BRA `(.L_x_17) ;  /* 0xfffffffc00fc7947 */ /* 0x000fc0000383ffff */
[----:B------:R-:W-:-:S00]  /*14c0*/  NOP ;  /* 0x0000000000007918 */ /* 0x000fc00000000000 */
        /* <DEDUP_REMOVED lines=11> */
.L_x_18:


//--------------------- .nv.global.init           --------------------------
	.section	.nv.global.init,"aw",@progbits
.nv.global.init:
	.type		$str,@object
	.size		$str,(.L_0 - $str)
$str:
        /*0000*/ 	.byte	0x25, 0x64, 0x0a, 0x00
.L_0:


//--------------------- .nv.shared.reserved.0     --------------------------
	.section	.nv.shared.reserved.0,"aw",@nobits
	.weak		__nv_reservedSMEM_offset_0_alias
	.size		__nv_reservedSMEM_offset_0_alias, 0, 64
	.other		__nv_reservedSMEM_offset_0_alias,@"STO_CUDA_RESERVED_SHARED STV_DEFAULT"
__nv_reservedSMEM_offset_0_alias:
	.zero		0
	.zero		64


//--------------------- .nv.constant0._Z6driverPiS_S_ --------------------------
	.section	.nv.constant0._Z6driverPiS_S_,"a",@progbits
	.sectionflags	@""
	.align	4
.nv.constant0._Z6driverPiS_S_:
	.zero		920


//--------------------- SYMBOLS --------------------------

	.type		.nv.reservedSmem.offset0,@object
	.size		.nv.reservedSmem.offset0,0x4
	.type		malloc,@function
	.type		vprintf,@function
	.type		free,@function
